//
// Generated by NVIDIA NVVM Compiler
//
// Compiler Build ID: CL-36424714
// Cuda compilation tools, release 13.0, V13.0.88
// Based on NVVM 20.0.0
//

.version 9.0
.target sm_100
.address_size 64

	// .globl	_Z4initjPb

.visible .entry _Z4initjPb(
	.param .u32 _Z4initjPb_param_0,
	.param .u64 .ptr .align 1 _Z4initjPb_param_1
)
{
	.reg .pred 	%p<2>;
	.reg .b16 	%rs<2>;
	.reg .b32 	%r<6>;
	.reg .b64 	%rd<5>;

	ld.param.u32 	%r2, [_Z4initjPb_param_0];
	ld.param.u64 	%rd1, [_Z4initjPb_param_1];
	mov.u32 	%r3, %ctaid.x;
	mov.u32 	%r4, %ntid.x;
	mov.u32 	%r5, %tid.x;
	mad.lo.s32 	%r1, %r3, %r4, %r5;
	setp.ge.u32 	%p1, %r1, %r2;
	@%p1 bra 	$L__BB0_2;
	cvta.to.global.u64 	%rd2, %rd1;
	cvt.s64.s32 	%rd3, %r1;
	add.s64 	%rd4, %rd2, %rd3;
	mov.b16 	%rs1, 0;
	st.global.u8 	[%rd4], %rs1;
$L__BB0_2:
	ret;

}


// ===== COMPILED SASS (sm_100) =====

	.target	sm_100

	.elftype	@"ET_EXEC"


//--------------------- .note.nv.tkinfo           --------------------------
	.section	.note.nv.tkinfo,"",@"SHT_NOTE"
	.sectionflags	@"SHF_NOTE_NV_TKINFO"
	.tkinfo
        /*0018*/ 	.word	0x00000002
        /*0030*/ 	.string	""
        /*0030*/ 	.string	"ptxas"
        /*0030*/ 	.string	"Cuda compilation tools, release 13.0, V13.0.88"
        /*0030*/ 	.string	"Build cuda_13.0.r13.0/compiler.36424714_0"
        /*0030*/ 	.string	"-arch sm_100 -m 64 "



//--------------------- .note.nv.cuinfo           --------------------------
	.section	.note.nv.cuinfo,"",@"SHT_NOTE"
	.sectionflags	@"SHF_NOTE_NV_CUINFO"
        /*0018*/ 	.short	0x0002
        /*001a*/ 	.short	0x0064
        /*001c*/ 	.short	0x0082
	.zero		2


//--------------------- .nv.info                  --------------------------
	.section	.nv.info,"",@"SHT_CUDA_INFO"
	.align	4


	//----- nvinfo : EIATTR_REGCOUNT
	.align		4
        /*0000*/ 	.byte	0x04, 0x2f
        /*0002*/ 	.short	(.L_1 - .L_0)
	.align		4
.L_0:
        /*0004*/ 	.word	index@(_Z4initjPb)
        /*0008*/ 	.word	0x00000006


	//----- nvinfo : EIATTR_FRAME_SIZE
	.align		4
.L_1:
        /*000c*/ 	.byte	0x04, 0x11
        /*000e*/ 	.short	(.L_3 - .L_2)
	.align		4
.L_2:
        /*0010*/ 	.word	index@(_Z4initjPb)
        /*0014*/ 	.word	0x00000000


	//----- nvinfo : EIATTR_MIN_STACK_SIZE
	.align		4
.L_3:
        /*0018*/ 	.byte	0x04, 0x12
        /*001a*/ 	.short	(.L_5 - .L_4)
	.align		4
.L_4:
        /*001c*/ 	.word	index@(_Z4initjPb)
        /*0020*/ 	.word	0x00000000
.L_5:


//--------------------- .nv.compat                --------------------------
	.section	.nv.compat,"",@"SHT_CUDA_COMPAT_INFO"
	.align	4
        /*0000*/ 	.byte	0x02, 0x09, 0x00, 0x00, 0x02, 0x02, 0x01, 0x00, 0x02, 0x05, 0x05, 0x00, 0x03, 0x07, 0x01, 0x01
        /*0010*/ 	.byte	0x02, 0x03, 0x00, 0x00, 0x02, 0x06, 0x01, 0x00, 0x04, 0x0b, 0x08, 0x00, 0x09, 0x00, 0x00, 0x00
        /*0020*/ 	.byte	0x00, 0x00, 0x00, 0x00


//--------------------- .nv.info._Z4initjPb       --------------------------
	.section	.nv.info._Z4initjPb,"",@"SHT_CUDA_INFO"
	.sectionflags	@""
	.align	4


	//----- nvinfo : EIATTR_CUDA_API_VERSION
	.align		4
        /*0000*/ 	.byte	0x04, 0x37
        /*0002*/ 	.short	(.L_7 - .L_6)
.L_6:
        /*0004*/ 	.word	0x00000082


	//----- nvinfo : EIATTR_KPARAM_INFO
	.align		4
.L_7:
        /*0008*/ 	.byte	0x04, 0x17
        /*000a*/ 	.short	(.L_9 - .L_8)
.L_8:
        /*000c*/ 	.word	0x00000000
        /*0010*/ 	.short	0x0001
        /*0012*/ 	.short	0x0008
        /*0014*/ 	.byte	0x00, 0xf5, 0x21, 0x00


	//----- nvinfo : EIATTR_KPARAM_INFO
	.align		4
.L_9:
        /*0018*/ 	.byte	0x04, 0x17
        /*001a*/ 	.short	(.L_11 - .L_10)
.L_10:
        /*001c*/ 	.word	0x00000000
        /*0020*/ 	.short	0x0000
        /*0022*/ 	.short	0x0000
        /*0024*/ 	.byte	0x00, 0xf0, 0x11, 0x00


	//----- nvinfo : EIATTR_SPARSE_MMA_MASK
	.align		4
.L_11:
        /*0028*/ 	.byte	0x03, 0x50
        /*002a*/ 	.short	0x0000


	//----- nvinfo : EIATTR_MAXREG_COUNT
	.align		4
        /*002c*/ 	.byte	0x03, 0x1b
        /*002e*/ 	.short	0x00ff


	//----- nvinfo : EIATTR_MERCURY_ISA_VERSION
	.align		4
        /*0030*/ 	.byte	0x03, 0x5f
        /*0032*/ 	.short	0x0101


	//----- nvinfo : EIATTR_VRC_CTA_INIT_COUNT
	.align		4
        /*0034*/ 	.byte	0x02, 0x4a
	.zero		1
	.zero		1


	//----- nvinfo : EIATTR_EXIT_INSTR_OFFSETS
	.align		4
        /*0038*/ 	.byte	0x04, 0x1c
        /*003a*/ 	.short	(.L_13 - .L_12)


	//   ....[0]....
.L_12:
        /*003c*/ 	.word	0x00000070


	//   ....[1]....
        /*0040*/ 	.word	0x000000d0


	//----- nvinfo : EIATTR_CBANK_PARAM_SIZE
	.align		4
.L_13:
        /*0044*/ 	.byte	0x03, 0x19
        /*0046*/ 	.short	0x0010


	//----- nvinfo : EIATTR_PARAM_CBANK
	.align		4
        /*0048*/ 	.byte	0x04, 0x0a
        /*004a*/ 	.short	(.L_15 - .L_14)
	.align		4
.L_14:
        /*004c*/ 	.word	index@(.nv.constant0._Z4initjPb)
        /*0050*/ 	.short	0x0380
        /*0052*/ 	.short	0x0010


	//----- nvinfo : EIATTR_SW_WAR
	.align		4
.L_15:
        /*0054*/ 	.byte	0x04, 0x36
        /*0056*/ 	.short	(.L_17 - .L_16)
.L_16:
        /*0058*/ 	.word	0x00000008
.L_17:


//--------------------- .nv.callgraph             --------------------------
	.section	.nv.callgraph,"",@"SHT_CUDA_CALLGRAPH"
	.align	4
	.sectionentsize	8
	.align		4
        /*0000*/ 	.word	0x00000000
	.align		4
        /*0004*/ 	.word	0xffffffff
	.align		4
        /*0008*/ 	.word	0x00000000
	.align		4
        /*000c*/ 	.word	0xfffffffe
	.align		4
        /*0010*/ 	.word	0x00000000
	.align		4
        /*0014*/ 	.word	0xfffffffd
	.align		4
        /*0018*/ 	.word	0x00000000
	.align		4
        /*001c*/ 	.word	0xfffffffc


//--------------------- .text._Z4initjPb          --------------------------
	.section	.text._Z4initjPb,"ax",@progbits
	.align	128
        .global         _Z4initjPb
        .type           _Z4initjPb,@function
        .size           _Z4initjPb,(.L_x_1 - _Z4initjPb)
        .other          _Z4initjPb,@"STO_CUDA_ENTRY STV_DEFAULT"
_Z4initjPb:
.text._Z4initjPb:
[----:B------:R-:W-:Y:S01]  /*0000*/  LDC R1, c[0x0][0x37c] ;  /* 0x0000df00ff017b82 */ /* 0x000fe20000000800 */
[----:B------:R-:W0:Y:S07]  /*0010*/  S2R R3, SR_TID.X ;  /* 0x0000000000037919 */ /* 0x000e2e0000002100 */
[----:B------:R-:W0:Y:S01]  /*0020*/  S2UR UR4, SR_CTAID.X ;  /* 0x00000000000479c3 */ /* 0x000e220000002500 */
[----:B------:R-:W1:Y:S07]  /*0030*/  LDCU UR5, c[0x0][0x380] ;  /* 0x00007000ff0577ac */ /* 0x000e6e0008000800 */
[----:B------:R-:W0:Y:S02]  /*0040*/  LDC R0, c[0x0][0x360] ;  /* 0x0000d800ff007b82 */ /* 0x000e240000000800 */
[----:B0-----:R-:W-:-:S05]  /*0050*/  IMAD R0, R0, UR4, R3 ;  /* 0x0000000400007c24 */ /* 0x001fca000f8e0203 */
[----:B-1----:R-:W-:-:S13]  /*0060*/  ISETP.GE.U32.AND P0, PT, R0, UR5, PT ;  /* 0x0000000500007c0c */ /* 0x002fda000bf06070 */
[----:B------:R-:W-:Y:S05]  /*0070*/  @P0 EXIT ;  /* 0x000000000000094d */ /* 0x000fea0003800000 */
[----:B------:R-:W0:Y:S01]  /*0080*/  LDCU.64 UR6, c[0x0][0x388] ;  /* 0x00007100ff0677ac */ /* 0x000e220008000a00 */
[----:B------:R-:W1:Y:S01]  /*0090*/  LDCU.64 UR4, c[0x0][0x358] ;  /* 0x00006b00ff0477ac */ /* 0x000e620008000a00 */
[----:B0-----:R-:W-:-:S04]  /*00a0*/  IADD3 R2, P0, PT, R0, UR6, RZ ;  /* 0x0000000600027c10 */ /* 0x001fc8000ff1e0ff */
[----:B------:R-:W-:-:S05]  /*00b0*/  LEA.HI.X.SX32 R3, R0, UR7, 0x1, P0 ;  /* 0x0000000700037c11 */ /* 0x000fca00080f0eff */
[----:B-1----:R-:W-:Y:S01]  /*00c0*/  STG.E.U8 desc[UR4][R2.64], RZ ;  /* 0x000000ff02007986 */ /* 0x002fe2000c101104 */
[----:B------:R-:W-:Y:S05]  /*00d0*/  EXIT ;  /* 0x000000000000794d */ /* 0x000fea0003800000 */
.L_x_0:
[----:B------:R-:W-:-:S00]  /*00e0*/  BRA `(.L_x_0) ;  /* 0xfffffffc00fc7947 */ /* 0x000fc0000383ffff */
[----:B------:R-:W-:-:S00]  /*00f0*/  NOP ;  /* 0x0000000000007918 */ /* 0x000fc00000000000 */
        /* <DEDUP_REMOVED lines=8> */
.L_x_1:


//--------------------- .nv.shared.reserved.0     --------------------------
	.section	.nv.shared.reserved.0,"aw",@nobits
	.weak		__nv_reservedSMEM_offset_0_alias
	.size		__nv_reservedSMEM_offset_0_alias, 0, 64
	.other		__nv_reservedSMEM_offset_0_alias,@"STO_CUDA_RESERVED_SHARED STV_DEFAULT"
__nv_reservedSMEM_offset_0_alias:
	.zero		0
	.zero		64


//--------------------- .nv.constant0._Z4initjPb  --------------------------
	.section	.nv.constant0._Z4initjPb,"a",@progbits
	.sectionflags	@""
	.align	4
.nv.constant0._Z4initjPb:
	.zero		912


//--------------------- SYMBOLS --------------------------

	.type		.nv.reservedSmem.offset0,@object
	.size		.nv.reservedSmem.offset0,0x4
